//
// Generated by NVIDIA NVVM Compiler
//
// Compiler Build ID: CL-36424714
// Cuda compilation tools, release 13.0, V13.0.88
// Based on NVVM 20.0.0
//

.version 9.0
.target sm_100
.address_size 64


.entry _Z19AffineForwardKernelPdPKdS1_i(
	.param .u64 .ptr .align 1 _Z19AffineForwardKernelPdPKdS1_i_param_0,
	.param .u64 .ptr .align 1 _Z19AffineForwardKernelPdPKdS1_i_param_1,
	.param .u64 .ptr .align 1 _Z19AffineForwardKernelPdPKdS1_i_param_2,
	.param .u32 _Z19AffineForwardKernelPdPKdS1_i_param_3
)
{
	.reg .pred 	%p<10>;
	.reg .b32 	%r<28>;
	.reg .b64 	%rd<47>;
	.reg .b64 	%fd<99>;

	ld.param.u64 	%rd16, [_Z19AffineForwardKernelPdPKdS1_i_param_0];
	ld.param.u64 	%rd17, [_Z19AffineForwardKernelPdPKdS1_i_param_1];
	ld.param.u64 	%rd18, [_Z19AffineForwardKernelPdPKdS1_i_param_2];
	ld.param.u32 	%r17, [_Z19AffineForwardKernelPdPKdS1_i_param_3];
	cvta.to.global.u64 	%rd1, %rd18;
	cvta.to.global.u64 	%rd2, %rd17;
	setp.lt.s32 	%p1, %r17, 1;
	@%p1 bra 	$L__BB0_13;
	mov.u32 	%r19, %tid.x;
	cvta.to.global.u64 	%rd19, %rd16;
	mul.lo.s32 	%r1, %r17, %r19;
	mul.wide.u32 	%rd20, %r19, 8;
	add.s64 	%rd3, %rd19, %rd20;
	ld.global.f64 	%fd95, [%rd3];
	and.b32  	%r2, %r17, 15;
	setp.lt.u32 	%p2, %r17, 16;
	mov.b32 	%r25, 0;
	@%p2 bra 	$L__BB0_4;
	and.b32  	%r25, %r17, 2147483632;
	neg.s32 	%r23, %r25;
	add.s64 	%rd44, %rd2, 64;
	mul.wide.u32 	%rd21, %r1, 8;
	add.s64 	%rd22, %rd21, %rd1;
	add.s64 	%rd43, %rd22, 64;
$L__BB0_3:
	.pragma "nounroll";
	ld.global.f64 	%fd11, [%rd44+-64];
	ld.global.f64 	%fd12, [%rd43+-64];
	fma.rn.f64 	%fd13, %fd11, %fd12, %fd95;
	st.global.f64 	[%rd3], %fd13;
	ld.global.f64 	%fd14, [%rd44+-56];
	ld.global.f64 	%fd15, [%rd43+-56];
	fma.rn.f64 	%fd16, %fd14, %fd15, %fd13;
	st.global.f64 	[%rd3], %fd16;
	ld.global.f64 	%fd17, [%rd44+-48];
	ld.global.f64 	%fd18, [%rd43+-48];
	fma.rn.f64 	%fd19, %fd17, %fd18, %fd16;
	st.global.f64 	[%rd3], %fd19;
	ld.global.f64 	%fd20, [%rd44+-40];
	ld.global.f64 	%fd21, [%rd43+-40];
	fma.rn.f64 	%fd22, %fd20, %fd21, %fd19;
	st.global.f64 	[%rd3], %fd22;
	ld.global.f64 	%fd23, [%rd44+-32];
	ld.global.f64 	%fd24, [%rd43+-32];
	fma.rn.f64 	%fd25, %fd23, %fd24, %fd22;
	st.global.f64 	[%rd3], %fd25;
	ld.global.f64 	%fd26, [%rd44+-24];
	ld.global.f64 	%fd27, [%rd43+-24];
	fma.rn.f64 	%fd28, %fd26, %fd27, %fd25;
	st.global.f64 	[%rd3], %fd28;
	ld.global.f64 	%fd29, [%rd44+-16];
	ld.global.f64 	%fd30, [%rd43+-16];
	fma.rn.f64 	%fd31, %fd29, %fd30, %fd28;
	st.global.f64 	[%rd3], %fd31;
	ld.global.f64 	%fd32, [%rd44+-8];
	ld.global.f64 	%fd33, [%rd43+-8];
	fma.rn.f64 	%fd34, %fd32, %fd33, %fd31;
	st.global.f64 	[%rd3], %fd34;
	ld.global.f64 	%fd35, [%rd44];
	ld.global.f64 	%fd36, [%rd43];
	fma.rn.f64 	%fd37, %fd35, %fd36, %fd34;
	st.global.f64 	[%rd3], %fd37;
	ld.global.f64 	%fd38, [%rd44+8];
	ld.global.f64 	%fd39, [%rd43+8];
	fma.rn.f64 	%fd40, %fd38, %fd39, %fd37;
	st.global.f64 	[%rd3], %fd40;
	ld.global.f64 	%fd41, [%rd44+16];
	ld.global.f64 	%fd42, [%rd43+16];
	fma.rn.f64 	%fd43, %fd41, %fd42, %fd40;
	st.global.f64 	[%rd3], %fd43;
	ld.global.f64 	%fd44, [%rd44+24];
	ld.global.f64 	%fd45, [%rd43+24];
	fma.rn.f64 	%fd46, %fd44, %fd45, %fd43;
	st.global.f64 	[%rd3], %fd46;
	ld.global.f64 	%fd47, [%rd44+32];
	ld.global.f64 	%fd48, [%rd43+32];
	fma.rn.f64 	%fd49, %fd47, %fd48, %fd46;
	st.global.f64 	[%rd3], %fd49;
	ld.global.f64 	%fd50, [%rd44+40];
	ld.global.f64 	%fd51, [%rd43+40];
	fma.rn.f64 	%fd52, %fd50, %fd51, %fd49;
	st.global.f64 	[%rd3], %fd52;
	ld.global.f64 	%fd53, [%rd44+48];
	ld.global.f64 	%fd54, [%rd43+48];
	fma.rn.f64 	%fd55, %fd53, %fd54, %fd52;
	st.global.f64 	[%rd3], %fd55;
	ld.global.f64 	%fd56, [%rd44+56];
	ld.global.f64 	%fd57, [%rd43+56];
	fma.rn.f64 	%fd95, %fd56, %fd57, %fd55;
	st.global.f64 	[%rd3], %fd95;
	add.s32 	%r23, %r23, 16;
	add.s64 	%rd44, %rd44, 128;
	add.s64 	%rd43, %rd43, 128;
	setp.ne.s32 	%p3, %r23, 0;
	@%p3 bra 	$L__BB0_3;
$L__BB0_4:
	setp.eq.s32 	%p4, %r2, 0;
	@%p4 bra 	$L__BB0_13;
	and.b32  	%r8, %r17, 7;
	setp.lt.u32 	%p5, %r2, 8;
	@%p5 bra 	$L__BB0_7;
	cvt.u64.u32 	%rd23, %r25;
	mul.wide.u32 	%rd24, %r25, 8;
	add.s64 	%rd25, %rd2, %rd24;
	ld.global.f64 	%fd58, [%rd25];
	add.s32 	%r20, %r25, %r1;
	mul.wide.u32 	%rd26, %r20, 8;
	add.s64 	%rd27, %rd1, %rd26;
	ld.global.f64 	%fd59, [%rd27];
	fma.rn.f64 	%fd60, %fd58, %fd59, %fd95;
	st.global.f64 	[%rd3], %fd60;
	ld.global.f64 	%fd61, [%rd25+8];
	cvt.u64.u32 	%rd28, %r1;
	add.s64 	%rd29, %rd23, %rd28;
	shl.b64 	%rd30, %rd29, 3;
	add.s64 	%rd31, %rd1, %rd30;
	ld.global.f64 	%fd62, [%rd31+8];
	fma.rn.f64 	%fd63, %fd61, %fd62, %fd60;
	st.global.f64 	[%rd3], %fd63;
	ld.global.f64 	%fd64, [%rd25+16];
	ld.global.f64 	%fd65, [%rd31+16];
	fma.rn.f64 	%fd66, %fd64, %fd65, %fd63;
	st.global.f64 	[%rd3], %fd66;
	ld.global.f64 	%fd67, [%rd25+24];
	ld.global.f64 	%fd68, [%rd31+24];
	fma.rn.f64 	%fd69, %fd67, %fd68, %fd66;
	st.global.f64 	[%rd3], %fd69;
	ld.global.f64 	%fd70, [%rd25+32];
	ld.global.f64 	%fd71, [%rd31+32];
	fma.rn.f64 	%fd72, %fd70, %fd71, %fd69;
	st.global.f64 	[%rd3], %fd72;
	ld.global.f64 	%fd73, [%rd25+40];
	ld.global.f64 	%fd74, [%rd31+40];
	fma.rn.f64 	%fd75, %fd73, %fd74, %fd72;
	st.global.f64 	[%rd3], %fd75;
	ld.global.f64 	%fd76, [%rd25+48];
	ld.global.f64 	%fd77, [%rd31+48];
	fma.rn.f64 	%fd78, %fd76, %fd77, %fd75;
	st.global.f64 	[%rd3], %fd78;
	ld.global.f64 	%fd79, [%rd25+56];
	ld.global.f64 	%fd80, [%rd31+56];
	fma.rn.f64 	%fd95, %fd79, %fd80, %fd78;
	st.global.f64 	[%rd3], %fd95;
	add.s32 	%r25, %r25, 8;
$L__BB0_7:
	setp.eq.s32 	%p6, %r8, 0;
	@%p6 bra 	$L__BB0_13;
	and.b32  	%r11, %r17, 3;
	setp.lt.u32 	%p7, %r8, 4;
	@%p7 bra 	$L__BB0_10;
	cvt.u64.u32 	%rd32, %r25;
	mul.wide.u32 	%rd33, %r25, 8;
	add.s64 	%rd34, %rd2, %rd33;
	ld.global.f64 	%fd81, [%rd34];
	add.s32 	%r21, %r25, %r1;
	mul.wide.u32 	%rd35, %r21, 8;
	add.s64 	%rd36, %rd1, %rd35;
	ld.global.f64 	%fd82, [%rd36];
	fma.rn.f64 	%fd83, %fd81, %fd82, %fd95;
	st.global.f64 	[%rd3], %fd83;
	ld.global.f64 	%fd84, [%rd34+8];
	cvt.u64.u32 	%rd37, %r1;
	add.s64 	%rd38, %rd32, %rd37;
	shl.b64 	%rd39, %rd38, 3;
	add.s64 	%rd40, %rd1, %rd39;
	ld.global.f64 	%fd85, [%rd40+8];
	fma.rn.f64 	%fd86, %fd84, %fd85, %fd83;
	st.global.f64 	[%rd3], %fd86;
	ld.global.f64 	%fd87, [%rd34+16];
	ld.global.f64 	%fd88, [%rd40+16];
	fma.rn.f64 	%fd89, %fd87, %fd88, %fd86;
	st.global.f64 	[%rd3], %fd89;
	ld.global.f64 	%fd90, [%rd34+24];
	ld.global.f64 	%fd91, [%rd40+24];
	fma.rn.f64 	%fd95, %fd90, %fd91, %fd89;
	st.global.f64 	[%rd3], %fd95;
	add.s32 	%r25, %r25, 4;
$L__BB0_10:
	setp.eq.s32 	%p8, %r11, 0;
	@%p8 bra 	$L__BB0_13;
	add.s32 	%r22, %r25, %r1;
	mul.wide.u32 	%rd41, %r22, 8;
	add.s64 	%rd46, %rd1, %rd41;
	mul.wide.u32 	%rd42, %r25, 8;
	add.s64 	%rd45, %rd2, %rd42;
	neg.s32 	%r27, %r11;
$L__BB0_12:
	.pragma "nounroll";
	ld.global.f64 	%fd92, [%rd45];
	ld.global.f64 	%fd93, [%rd46];
	fma.rn.f64 	%fd95, %fd92, %fd93, %fd95;
	st.global.f64 	[%rd3], %fd95;
	add.s64 	%rd46, %rd46, 8;
	add.s64 	%rd45, %rd45, 8;
	add.s32 	%r27, %r27, 1;
	setp.ne.s32 	%p9, %r27, 0;
	@%p9 bra 	$L__BB0_12;
$L__BB0_13:
	ret;

}


// ===== COMPILED SASS (sm_100) =====

	.target	sm_100

	.elftype	@"ET_EXEC"


//--------------------- .note.nv.tkinfo           --------------------------
	.section	.note.nv.tkinfo,"",@"SHT_NOTE"
	.sectionflags	@"SHF_NOTE_NV_TKINFO"
	.tkinfo
        /*0018*/ 	.word	0x00000002
        /*0030*/ 	.string	""
        /*0030*/ 	.string	"ptxas"
        /*0030*/ 	.string	"Cuda compilation tools, release 13.0, V13.0.88"
        /*0030*/ 	.string	"Build cuda_13.0.r13.0/compiler.36424714_0"
        /*0030*/ 	.string	"-arch sm_100 -m 64 "



//--------------------- .note.nv.cuinfo           --------------------------
	.section	.note.nv.cuinfo,"",@"SHT_NOTE"
	.sectionflags	@"SHF_NOTE_NV_CUINFO"
        /*0018*/ 	.short	0x0002
        /*001a*/ 	.short	0x0064
        /*001c*/ 	.short	0x0082
	.zero		2


//--------------------- .nv.info                  --------------------------
	.section	.nv.info,"",@"SHT_CUDA_INFO"
	.align	4


	//----- nvinfo : EIATTR_REGCOUNT
	.align		4
        /*0000*/ 	.byte	0x04, 0x2f
        /*0002*/ 	.short	(.L_1 - .L_0)
	.align		4
.L_0:
        /*0004*/ 	.word	index@(_Z19AffineForwardKernelPdPKdS1_i)
        /*0008*/ 	.word	0x00000018


	//----- nvinfo : EIATTR_FRAME_SIZE
	.align		4
.L_1:
        /*000c*/ 	.byte	0x04, 0x11
        /*000e*/ 	.short	(.L_3 - .L_2)
	.align		4
.L_2:
        /*0010*/ 	.word	index@(_Z19AffineForwardKernelPdPKdS1_i)
        /*0014*/ 	.word	0x00000000


	//----- nvinfo : EIATTR_MIN_STACK_SIZE
	.align		4
.L_3:
        /*0018*/ 	.byte	0x04, 0x12
        /*001a*/ 	.short	(.L_5 - .L_4)
	.align		4
.L_4:
        /*001c*/ 	.word	index@(_Z19AffineForwardKernelPdPKdS1_i)
        /*0020*/ 	.word	0x00000000
.L_5:


//--------------------- .nv.compat                --------------------------
	.section	.nv.compat,"",@"SHT_CUDA_COMPAT_INFO"
	.align	4
        /*0000*/ 	.byte	0x02, 0x09, 0x00, 0x00, 0x02, 0x02, 0x01, 0x00, 0x02, 0x05, 0x05, 0x00, 0x03, 0x07, 0x01, 0x01
        /*0010*/ 	.byte	0x02, 0x03, 0x00, 0x00, 0x02, 0x06, 0x01, 0x00, 0x04, 0x0b, 0x08, 0x00, 0x01, 0x00, 0x00, 0x00
        /*0020*/ 	.byte	0x00, 0x00, 0x00, 0x00


//--------------------- .nv.info._Z19AffineForwardKernelPdPKdS1_i --------------------------
	.section	.nv.info._Z19AffineForwardKernelPdPKdS1_i,"",@"SHT_CUDA_INFO"
	.sectionflags	@""
	.align	4


	//----- nvinfo : EIATTR_CUDA_API_VERSION
	.align		4
        /*0000*/ 	.byte	0x04, 0x37
        /*0002*/ 	.short	(.L_7 - .L_6)
.L_6:
        /*0004*/ 	.word	0x00000082


	//----- nvinfo : EIATTR_KPARAM_INFO
	.align		4
.L_7:
        /*0008*/ 	.byte	0x04, 0x17
        /*000a*/ 	.short	(.L_9 - .L_8)
.L_8:
        /*000c*/ 	.word	0x00000000
        /*0010*/ 	.short	0x0003
        /*0012*/ 	.short	0x0018
        /*0014*/ 	.byte	0x00, 0xf0, 0x11, 0x00


	//----- nvinfo : EIATTR_KPARAM_INFO
	.align		4
.L_9:
        /*0018*/ 	.byte	0x04, 0x17
        /*001a*/ 	.short	(.L_11 - .L_10)
.L_10:
        /*001c*/ 	.word	0x00000000
        /*0020*/ 	.short	0x0002
        /*0022*/ 	.short	0x0010
        /*0024*/ 	.byte	0x00, 0xf5, 0x21, 0x00


	//----- nvinfo : EIATTR_KPARAM_INFO
	.align		4
.L_11:
        /*0028*/ 	.byte	0x04, 0x17
        /*002a*/ 	.short	(.L_13 - .L_12)
.L_12:
        /*002c*/ 	.word	0x00000000
        /*0030*/ 	.short	0x0001
        /*0032*/ 	.short	0x0008
        /*0034*/ 	.byte	0x00, 0xf5, 0x21, 0x00


	//----- nvinfo : EIATTR_KPARAM_INFO
	.align		4
.L_13:
        /*0038*/ 	.byte	0x04, 0x17
        /*003a*/ 	.short	(.L_15 - .L_14)
.L_14:
        /*003c*/ 	.word	0x00000000
        /*0040*/ 	.short	0x0000
        /*0042*/ 	.short	0x0000
        /*0044*/ 	.byte	0x00, 0xf5, 0x21, 0x00


	//----- nvinfo : EIATTR_SPARSE_MMA_MASK
	.align		4
.L_15:
        /*0048*/ 	.byte	0x03, 0x50
        /*004a*/ 	.short	0x0000


	//----- nvinfo : EIATTR_MAXREG_COUNT
	.align		4
        /*004c*/ 	.byte	0x03, 0x1b
        /*004e*/ 	.short	0x00ff


	//----- nvinfo : EIATTR_MERCURY_ISA_VERSION
	.align		4
        /*0050*/ 	.byte	0x03, 0x5f
        /*0052*/ 	.short	0x0101


	//----- nvinfo : EIATTR_VRC_CTA_INIT_COUNT
	.align		4
        /*0054*/ 	.byte	0x02, 0x4a
	.zero		1
	.zero		1


	//----- nvinfo : EIATTR_EXIT_INSTR_OFFSETS
	.align		4
        /*0058*/ 	.byte	0x04, 0x1c
        /*005a*/ 	.short	(.L_17 - .L_16)


	//   ....[0]....
.L_16:
        /*005c*/ 	.word	0x00000030


	//   ....[1]....
        /*0060*/ 	.word	0x00000650


	//   ....[2]....
        /*0064*/ 	.word	0x00000950


	//   ....[3]....
        /*0068*/ 	.word	0x00000b50


	//   ....[4]....
        /*006c*/ 	.word	0x00000cd0


	//----- nvinfo : EIATTR_CBANK_PARAM_SIZE
	.align		4
.L_17:
        /*0070*/ 	.byte	0x03, 0x19
        /*0072*/ 	.short	0x001c


	//----- nvinfo : EIATTR_PARAM_CBANK
	.align		4
        /*0074*/ 	.byte	0x04, 0x0a
        /*0076*/ 	.short	(.L_19 - .L_18)
	.align		4
.L_18:
        /*0078*/ 	.word	index@(.nv.constant0._Z19AffineForwardKernelPdPKdS1_i)
        /*007c*/ 	.short	0x0380
        /*007e*/ 	.short	0x001c


	//----- nvinfo : EIATTR_SW_WAR
	.align		4
.L_19:
        /*0080*/ 	.byte	0x04, 0x36
        /*0082*/ 	.short	(.L_21 - .L_20)
.L_20:
        /*0084*/ 	.word	0x00000008
.L_21:


//--------------------- .nv.callgraph             --------------------------
	.section	.nv.callgraph,"",@"SHT_CUDA_CALLGRAPH"
	.align	4
	.sectionentsize	8
	.align		4
        /*0000*/ 	.word	0x00000000
	.align		4
        /*0004*/ 	.word	0xffffffff
	.align		4
        /*0008*/ 	.word	0x00000000
	.align		4
        /*000c*/ 	.word	0xfffffffe
	.align		4
        /*0010*/ 	.word	0x00000000
	.align		4
        /*0014*/ 	.word	0xfffffffd
	.align		4
        /*0018*/ 	.word	0x00000000
	.align		4
        /*001c*/ 	.word	0xfffffffc


//--------------------- .text._Z19AffineForwardKernelPdPKdS1_i --------------------------
	.section	.text._Z19AffineForwardKernelPdPKdS1_i,"ax",@progbits
	.align	128
.text._Z19AffineForwardKernelPdPKdS1_i:
        .type           _Z19AffineForwardKernelPdPKdS1_i,@function
        .size           _Z19AffineForwardKernelPdPKdS1_i,(.L_x_6 - _Z19AffineForwardKernelPdPKdS1_i)
        .other          _Z19AffineForwardKernelPdPKdS1_i,@"STO_CUDA_ENTRY STV_DEFAULT"
_Z19AffineForwardKernelPdPKdS1_i:
[----:B------:R-:W-:Y:S08]  /*0000*/  LDC R1, c[0x0][0x37c] ;  /* 0x0000df00ff017b82 */ /* 0x000ff00000000800 */
[----:B------:R-:W0:Y:S02]  /*0010*/  LDC R6, c[0x0][0x398] ;  /* 0x0000e600ff067b82 */ /* 0x000e240000000800 */
[----:B0-----:R-:W-:-:S13]  /*0020*/  ISETP.GE.AND P0, PT, R6, 0x1, PT ;  /* 0x000000010600780c */ /* 0x001fda0003f06270 */
[----:B------:R-:W-:Y:S05]  /*0030*/  @!P0 EXIT ;  /* 0x000000000000894d */ /* 0x000fea0003800000 */
[----:B------:R-:W0:Y:S01]  /*0040*/  S2R R7, SR_TID.X ;  /* 0x0000000000077919 */ /* 0x000e220000002100 */
[----:B------:R-:W0:Y:S01]  /*0050*/  LDC.64 R2, c[0x0][0x380] ;  /* 0x0000e000ff027b82 */ /* 0x000e220000000a00 */
[----:B------:R-:W1:Y:S01]  /*0060*/  LDCU.64 UR6, c[0x0][0x358] ;  /* 0x00006b00ff0677ac */ /* 0x000e620008000a00 */
[C---:B------:R-:W-:Y:S02]  /*0070*/  ISETP.GE.U32.AND P1, PT, R6.reuse, 0x10, PT ;  /* 0x000000100600780c */ /* 0x040fe40003f26070 */
[----:B------:R-:W-:Y:S01]  /*0080*/  LOP3.LUT R13, R6, 0xf, RZ, 0xc0, !PT ;  /* 0x0000000f060d7812 */ /* 0x000fe200078ec0ff */
[----:B------:R-:W-:-:S03]  /*0090*/  IMAD.MOV.U32 R0, RZ, RZ, RZ ;  /* 0x000000ffff007224 */ /* 0x000fc600078e00ff */
[----:B------:R-:W-:Y:S01]  /*00a0*/  ISETP.NE.AND P0, PT, R13, RZ, PT ;  /* 0x000000ff0d00720c */ /* 0x000fe20003f05270 */
[----:B0-----:R-:W-:-:S05]  /*00b0*/  IMAD.WIDE.U32 R2, R7, 0x8, R2 ;  /* 0x0000000807027825 */ /* 0x001fca00078e0002 */
[----:B-1----:R0:W5:Y:S01]  /*00c0*/  LDG.E.64 R4, desc[UR6][R2.64] ;  /* 0x0000000602047981 */ /* 0x002162000c1e1b00 */
[----:B------:R-:W-:Y:S01]  /*00d0*/  IMAD R7, R7, R6, RZ ;  /* 0x0000000607077224 */ /* 0x000fe200078e02ff */
[----:B------:R-:W-:Y:S06]  /*00e0*/  @!P1 BRA `(.L_x_0) ;  /* 0x0000000400589947 */ /* 0x000fec0003800000 */
[----:B------:R-:W1:Y:S01]  /*00f0*/  LDC.64 R8, c[0x0][0x390] ;  /* 0x0000e400ff087b82 */ /* 0x000e620000000a00 */
[----:B------:R-:W2:Y:S01]  /*0100*/  LDCU.64 UR4, c[0x0][0x388] ;  /* 0x00007100ff0477ac */ /* 0x000ea20008000a00 */
[----:B------:R-:W-:-:S05]  /*0110*/  LOP3.LUT R0, R6, 0x7ffffff0, RZ, 0xc0, !PT ;  /* 0x7ffffff006007812 */ /* 0x000fca00078ec0ff */
[----:B------:R-:W-:Y:S01]  /*0120*/  IMAD.MOV R12, RZ, RZ, -R0 ;  /* 0x000000ffff0c7224 */ /* 0x000fe200078e0a00 */
[----:B--2---:R-:W-:-:S04]  /*0130*/  UIADD3 UR4, UP0, UPT, UR4, 0x40, URZ ;  /* 0x0000004004047890 */ /* 0x004fc8000ff1e0ff */
[----:B------:R-:W-:Y:S01]  /*0140*/  UIADD3.X UR5, UPT, UPT, URZ, UR5, URZ, UP0, !UPT ;  /* 0x00000005ff057290 */ /* 0x000fe200087fe4ff */
[----:B-1----:R-:W-:Y:S01]  /*0150*/  IMAD.WIDE.U32 R8, R7, 0x8, R8 ;  /* 0x0000000807087825 */ /* 0x002fe200078e0008 */
[----:B------:R-:W-:Y:S02]  /*0160*/  MOV R18, UR4 ;  /* 0x0000000400127c02 */ /* 0x000fe40008000f00 */
[----:B------:R-:W-:Y:S02]  /*0170*/  IADD3 R14, P1, PT, R8, 0x40, RZ ;  /* 0x00000040080e7810 */ /* 0x000fe40007f3e0ff */
[----:B------:R-:W-:-:S03]  /*0180*/  IMAD.U32 R19, RZ, RZ, UR5 ;  /* 0x00000005ff137e24 */ /* 0x000fc6000f8e00ff */
[----:B------:R-:W-:-:S08]  /*0190*/  IMAD.X R15, RZ, RZ, R9, P1 ;  /* 0x000000ffff0f7224 */ /* 0x000fd000008e0609 */
.L_x_1:
[----:B------:R-:W-:Y:S01]  /*01a0*/  IMAD.MOV.U32 R8, RZ, RZ, R18 ;  /* 0x000000ffff087224 */ /* 0x000fe200078e0012 */
[----:B------:R-:W-:Y:S01]  /*01b0*/  MOV R10, R14 ;  /* 0x0000000e000a7202 */ /* 0x000fe20000000f00 */
[----:B------:R-:W-:Y:S02]  /*01c0*/  IMAD.MOV.U32 R9, RZ, RZ, R19 ;  /* 0x000000ffff097224 */ /* 0x000fe400078e0013 */
[----:B------:R-:W-:-:S03]  /*01d0*/  IMAD.MOV.U32 R11, RZ, RZ, R15 ;  /* 0x000000ffff0b7224 */ /* 0x000fc600078e000f */
[----:B--2---:R-:W2:Y:S04]  /*01e0*/  LDG.E.64 R14, desc[UR6][R8.64+-0x40] ;  /* 0xffffc006080e7981 */ /* 0x004ea8000c1e1b00 */
[----:B------:R-:W2:Y:S02]  /*01f0*/  LDG.E.64 R16, desc[UR6][R10.64+-0x40] ;  /* 0xffffc0060a107981 */ /* 0x000ea4000c1e1b00 */
[----:B--2--5:R-:W-:-:S07]  /*0200*/  DFMA R14, R14, R16, R4 ;  /* 0x000000100e0e722b */ /* 0x024fce0000000004 */
[----:B------:R1:W-:Y:S04]  /*0210*/  STG.E.64 desc[UR6][R2.64], R14 ;  /* 0x0000000e02007986 */ /* 0x0003e8000c101b06 */
[----:B------:R-:W2:Y:S04]  /*0220*/  LDG.E.64 R4, desc[UR6][R8.64+-0x38] ;  /* 0xffffc80608047981 */ /* 0x000ea8000c1e1b00 */
[----:B------:R-:W2:Y:S02]  /*0230*/  LDG.E.64 R16, desc[UR6][R10.64+-0x38] ;  /* 0xffffc8060a107981 */ /* 0x000ea4000c1e1b00 */
[----:B--2---:R-:W-:-:S07]  /*0240*/  DFMA R4, R4, R16, R14 ;  /* 0x000000100404722b */ /* 0x004fce000000000e */
[----:B------:R2:W-:Y:S04]  /*0250*/  STG.E.64 desc[UR6][R2.64], R4 ;  /* 0x0000000402007986 */ /* 0x0005e8000c101b06 */
[----:B------:R-:W3:Y:S04]  /*0260*/  LDG.E.64 R16, desc[UR6][R8.64+-0x30] ;  /* 0xffffd00608107981 */ /* 0x000ee8000c1e1b00 */
[----:B------:R-:W3:Y:S02]  /*0270*/  LDG.E.64 R18, desc[UR6][R10.64+-0x30] ;  /* 0xffffd0060a127981 */ /* 0x000ee4000c1e1b00 */
[----:B---3--:R-:W-:-:S07]  /*0280*/  DFMA R16, R16, R18, R4 ;  /* 0x000000121010722b */ /* 0x008fce0000000004 */
[----:B------:R3:W-:Y:S04]  /*0290*/  STG.E.64 desc[UR6][R2.64], R16 ;  /* 0x0000001002007986 */ /* 0x0007e8000c101b06 */
[----:B------:R-:W4:Y:S04]  /*02a0*/  LDG.E.64 R18, desc[UR6][R8.64+-0x28] ;  /* 0xffffd80608127981 */ /* 0x000f28000c1e1b00 */
[----:B------:R-:W4:Y:S02]  /*02b0*/  LDG.E.64 R20, desc[UR6][R10.64+-0x28] ;  /* 0xffffd8060a147981 */ /* 0x000f24000c1e1b00 */
[----:B----4-:R-:W-:-:S07]  /*02c0*/  DFMA R18, R18, R20, R16 ;  /* 0x000000141212722b */ /* 0x010fce0000000010 */
[----:B------:R4:W-:Y:S04]  /*02d0*/  STG.E.64 desc[UR6][R2.64], R18 ;  /* 0x0000001202007986 */ /* 0x0009e8000c101b06 */
[----:B-1----:R-:W2:Y:S04]  /*02e0*/  LDG.E.64 R14, desc[UR6][R8.64+-0x20] ;  /* 0xffffe006080e7981 */ /* 0x002ea8000c1e1b00 */
[----:B------:R-:W2:Y:S02]  /*02f0*/  LDG.E.64 R20, desc[UR6][R10.64+-0x20] ;  /* 0xffffe0060a147981 */ /* 0x000ea4000c1e1b00 */
[----:B--2---:R-:W-:-:S07]  /*0300*/  DFMA R14, R14, R20, R18 ;  /* 0x000000140e0e722b */ /* 0x004fce0000000012 */
[----:B------:R1:W-:Y:S04]  /*0310*/  STG.E.64 desc[UR6][R2.64], R14 ;  /* 0x0000000e02007986 */ /* 0x0003e8000c101b06 */
[----:B------:R-:W2:Y:S04]  /*0320*/  LDG.E.64 R4, desc[UR6][R8.64+-0x18] ;  /* 0xffffe80608047981 */ /* 0x000ea8000c1e1b00 */
[----:B------:R-:W2:Y:S02]  /*0330*/  LDG.E.64 R20, desc[UR6][R10.64+-0x18] ;  /* 0xffffe8060a147981 */ /* 0x000ea4000c1e1b00 */
[----:B--2---:R-:W-:-:S07]  /*0340*/  DFMA R4, R4, R20, R14 ;  /* 0x000000140404722b */ /* 0x004fce000000000e */
[----:B------:R2:W-:Y:S04]  /*0350*/  STG.E.64 desc[UR6][R2.64], R4 ;  /* 0x0000000402007986 */ /* 0x0005e8000c101b06 */
[----:B---3--:R-:W3:Y:S04]  /*0360*/  LDG.E.64 R16, desc[UR6][R8.64+-0x10] ;  /* 0xfffff00608107981 */ /* 0x008ee8000c1e1b00 */
[----:B------:R-:W3:Y:S02]  /*0370*/  LDG.E.64 R20, desc[UR6][R10.64+-0x10] ;  /* 0xfffff0060a147981 */ /* 0x000ee4000c1e1b00 */
[----:B---3--:R-:W-:-:S07]  /*0380*/  DFMA R16, R16, R20, R4 ;  /* 0x000000141010722b */ /* 0x008fce0000000004 */
[----:B------:R3:W-:Y:S04]  /*0390*/  STG.E.64 desc[UR6][R2.64], R16 ;  /* 0x0000001002007986 */ /* 0x0007e8000c101b06 */
[----:B----4-:R-:W4:Y:S04]  /*03a0*/  LDG.E.64 R18, desc[UR6][R8.64+-0x8] ;  /* 0xfffff80608127981 */ /* 0x010f28000c1e1b00 */
        /* <DEDUP_REMOVED lines=27> */
[----:B------:R-:W4:Y:S04]  /*0560*/  LDG.E.64 R4, desc[UR6][R8.64+0x30] ;  /* 0x0000300608047981 */ /* 0x000f28000c1e1b00 */
[----:B---3--:R-:W4:Y:S01]  /*0570*/  LDG.E.64 R16, desc[UR6][R10.64+0x30] ;  /* 0x000030060a107981 */ /* 0x008f22000c1e1b00 */
[----:B------:R-:W-:Y:S01]  /*0580*/  VIADD R12, R12, 0x10 ;  /* 0x000000100c0c7836 */ /* 0x000fe20000000000 */
[----:B----4-:R-:W-:-:S07]  /*0590*/  DFMA R16, R4, R16, R20 ;  /* 0x000000100410722b */ /* 0x010fce0000000014 */
[----:B------:R2:W-:Y:S04]  /*05a0*/  STG.E.64 desc[UR6][R2.64], R16 ;  /* 0x0000001002007986 */ /* 0x0005e8000c101b06 */
[----:B------:R-:W3:Y:S04]  /*05b0*/  LDG.E.64 R4, desc[UR6][R8.64+0x38] ;  /* 0x0000380608047981 */ /* 0x000ee8000c1e1b00 */
[----:B------:R-:W3:Y:S01]  /*05c0*/  LDG.E.64 R18, desc[UR6][R10.64+0x38] ;  /* 0x000038060a127981 */ /* 0x000ee2000c1e1b00 */
[----:B------:R-:W-:Y:S02]  /*05d0*/  ISETP.NE.AND P1, PT, R12, RZ, PT ;  /* 0x000000ff0c00720c */ /* 0x000fe40003f25270 */
[----:B-1----:R-:W-:-:S04]  /*05e0*/  IADD3 R14, P3, PT, R10, 0x80, RZ ;  /* 0x000000800a0e7810 */ /* 0x002fc80007f7e0ff */
[----:B------:R-:W-:Y:S01]  /*05f0*/  IADD3.X R15, PT, PT, RZ, R11, RZ, P3, !PT ;  /* 0x0000000bff0f7210 */ /* 0x000fe20001ffe4ff */
[----:B---3--:R-:W-:Y:S01]  /*0600*/  DFMA R4, R4, R18, R16 ;  /* 0x000000120404722b */ /* 0x008fe20000000010 */
[----:B------:R-:W-:-:S06]  /*0610*/  IADD3 R18, P2, PT, R8, 0x80, RZ ;  /* 0x0000008008127810 */ /* 0x000fcc0007f5e0ff */
[----:B------:R2:W-:Y:S01]  /*0620*/  STG.E.64 desc[UR6][R2.64], R4 ;  /* 0x0000000402007986 */ /* 0x0005e2000c101b06 */
[----:B------:R-:W-:Y:S01]  /*0630*/  IMAD.X R19, RZ, RZ, R9, P2 ;  /* 0x000000ffff137224 */ /* 0x000fe200010e0609 */
[----:B------:R-:W-:Y:S06]  /*0640*/  @P1 BRA `(.L_x_1) ;  /* 0xfffffff800d41947 */ /* 0x000fec000383ffff */
.L_x_0:
[----:B------:R-:W-:Y:S05]  /*0650*/  @!P0 EXIT ;  /* 0x000000000000894d */ /* 0x000fea0003800000 */
[----:B------:R-:W-:Y:S02]  /*0660*/  ISETP.GE.U32.AND P0, PT, R13, 0x8, PT ;  /* 0x000000080d00780c */ /* 0x000fe40003f06070 */
[----:B------:R-:W-:-:S04]  /*0670*/  LOP3.LUT R18, R6, 0x7, RZ, 0xc0, !PT ;  /* 0x0000000706127812 */ /* 0x000fc800078ec0ff */
[----:B------:R-:W-:-:S07]  /*0680*/  ISETP.NE.AND P1, PT, R18, RZ, PT ;  /* 0x000000ff1200720c */ /* 0x000fce0003f25270 */
[----:B------:R-:W-:Y:S06]  /*0690*/  @!P0 BRA `(.L_x_2) ;  /* 0x0000000000ac8947 */ /* 0x000fec0003800000 */
[----:B------:R-:W1:Y:S01]  /*06a0*/  LDC.64 R14, c[0x0][0x390] ;  /* 0x0000e400ff0e7b82 */ /* 0x000e620000000a00 */
[----:B------:R-:W-:Y:S01]  /*06b0*/  IMAD.IADD R11, R7, 0x1, R0 ;  /* 0x00000001070b7824 */ /* 0x000fe200078e0200 */
[----:B------:R-:W3:Y:S06]  /*06c0*/  LDCU.64 UR4, c[0x0][0x390] ;  /* 0x00007200ff0477ac */ /* 0x000eec0008000a00 */
[----:B------:R-:W4:Y:S01]  /*06d0*/  LDC.64 R8, c[0x0][0x388] ;  /* 0x0000e200ff087b82 */ /* 0x000f220000000a00 */
[----:B-1----:R-:W-:-:S06]  /*06e0*/  IMAD.WIDE.U32 R14, R11, 0x8, R14 ;  /* 0x000000080b0e7825 */ /* 0x002fcc00078e000e */
[----:B------:R-:W3:Y:S01]  /*06f0*/  LDG.E.64 R14, desc[UR6][R14.64] ;  /* 0x000000060e0e7981 */ /* 0x000ee2000c1e1b00 */
[----:B----4-:R-:W-:-:S05]  /*0700*/  IMAD.WIDE.U32 R8, R0, 0x8, R8 ;  /* 0x0000000800087825 */ /* 0x010fca00078e0008 */
[----:B------:R-:W4:Y:S01]  /*0710*/  LDG.E.64 R12, desc[UR6][R8.64] ;  /* 0x00000006080c7981 */ /* 0x000f22000c1e1b00 */
[----:B------:R-:W-:-:S05]  /*0720*/  IADD3 R11, P0, PT, R7, R0, RZ ;  /* 0x00000000070b7210 */ /* 0x000fca0007f1e0ff */
[----:B--2---:R-:W-:Y:S01]  /*0730*/  IMAD.X R16, RZ, RZ, RZ, P0 ;  /* 0x000000ffff107224 */ /* 0x004fe200000e06ff */
[----:B---3--:R-:W-:-:S04]  /*0740*/  LEA R10, P0, R11, UR4, 0x3 ;  /* 0x000000040b0a7c11 */ /* 0x008fc8000f8018ff */
[----:B------:R-:W-:Y:S01]  /*0750*/  LEA.HI.X R11, R11, UR5, R16, 0x3, P0 ;  /* 0x000000050b0b7c11 */ /* 0x000fe200080f1c10 */
[----:B----45:R-:W-:-:S07]  /*0760*/  DFMA R12, R12, R14, R4 ;  /* 0x0000000e0c0c722b */ /* 0x030fce0000000004 */
        /* <DEDUP_REMOVED lines=21> */
[----:B------:R-:W2:Y:S04]  /*08c0*/  LDG.E.64 R4, desc[UR6][R8.64+0x30] ;  /* 0x0000300608047981 */ /* 0x000ea8000c1e1b00 */
[----:B---3--:R-:W2:Y:S02]  /*08d0*/  LDG.E.64 R14, desc[UR6][R10.64+0x30] ;  /* 0x000030060a0e7981 */ /* 0x008ea4000c1e1b00 */
[----:B--2---:R-:W-:-:S07]  /*08e0*/  DFMA R14, R4, R14, R20 ;  /* 0x0000000e040e722b */ /* 0x004fce0000000014 */
[----:B------:R1:W-:Y:S04]  /*08f0*/  STG.E.64 desc[UR6][R2.64], R14 ;  /* 0x0000000e02007986 */ /* 0x0003e8000c101b06 */
[----:B------:R-:W2:Y:S04]  /*0900*/  LDG.E.64 R4, desc[UR6][R8.64+0x38] ;  /* 0x0000380608047981 */ /* 0x000ea8000c1e1b00 */
[----:B----4-:R-:W2:Y:S01]  /*0910*/  LDG.E.64 R16, desc[UR6][R10.64+0x38] ;  /* 0x000038060a107981 */ /* 0x010ea2000c1e1b00 */
[----:B------:R-:W-:Y:S01]  /*0920*/  VIADD R0, R0, 0x8 ;  /* 0x0000000800007836 */ /* 0x000fe20000000000 */
[----:B--2---:R-:W-:-:S07]  /*0930*/  DFMA R4, R4, R16, R14 ;  /* 0x000000100404722b */ /* 0x004fce000000000e */
[----:B------:R1:W-:Y:S04]  /*0940*/  STG.E.64 desc[UR6][R2.64], R4 ;  /* 0x0000000402007986 */ /* 0x0003e8000c101b06 */
.L_x_2:
[----:B------:R-:W-:Y:S05]  /*0950*/  @!P1 EXIT ;  /* 0x000000000000994d */ /* 0x000fea0003800000 */
[----:B------:R-:W-:Y:S02]  /*0960*/  ISETP.GE.U32.AND P0, PT, R18, 0x4, PT ;  /* 0x000000041200780c */ /* 0x000fe40003f06070 */
[----:B------:R-:W-:-:S04]  /*0970*/  LOP3.LUT R6, R6, 0x3, RZ, 0xc0, !PT ;  /* 0x0000000306067812 */ /* 0x000fc800078ec0ff */
[----:B------:R-:W-:-:S07]  /*0980*/  ISETP.NE.AND P1, PT, R6, RZ, PT ;  /* 0x000000ff0600720c */ /* 0x000fce0003f25270 */
[----:B------:R-:W-:Y:S06]  /*0990*/  @!P0 BRA `(.L_x_3) ;  /* 0x00000000006c8947 */ /* 0x000fec0003800000 */
[----:B------:R-:W3:Y:S01]  /*09a0*/  LDC.64 R8, c[0x0][0x390] ;  /* 0x0000e400ff087b82 */ /* 0x000ee20000000a00 */
[----:B--2---:R-:W-:Y:S01]  /*09b0*/  IADD3 R17, PT, PT, R7, R0, RZ ;  /* 0x0000000007117210 */ /* 0x004fe20007ffe0ff */
[----:B------:R-:W2:Y:S06]  /*09c0*/  LDCU.64 UR4, c[0x0][0x390] ;  /* 0x00007200ff0477ac */ /* 0x000eac0008000a00 */
[----:B------:R-:W4:Y:S01]  /*09d0*/  LDC.64 R10, c[0x0][0x388] ;  /* 0x0000e200ff0a7b82 */ /* 0x000f220000000a00 */
[----:B---3--:R-:W-:-:S05]  /*09e0*/  IMAD.WIDE.U32 R16, R17, 0x8, R8 ;  /* 0x0000000811107825 */ /* 0x008fca00078e0008 */
[----:B-1----:R-:W3:Y:S01]  /*09f0*/  LDG.E.64 R14, desc[UR6][R16.64] ;  /* 0x00000006100e7981 */ /* 0x002ee2000c1e1b00 */
[----:B----4-:R-:W-:-:S05]  /*0a00*/  IMAD.WIDE.U32 R10, R0, 0x8, R10 ;  /* 0x00000008000a7825 */ /* 0x010fca00078e000a */
[----:B------:R-:W3:Y:S01]  /*0a10*/  LDG.E.64 R12, desc[UR6][R10.64] ;  /* 0x000000060a0c7981 */ /* 0x000ee2000c1e1b00 */
[----:B------:R-:W-:-:S05]  /*0a20*/  IADD3 R9, P0, PT, R7, R0, RZ ;  /* 0x0000000007097210 */ /* 0x000fca0007f1e0ff */
[----:B------:R-:W-:Y:S01]  /*0a30*/  IMAD.X R18, RZ, RZ, RZ, P0 ;  /* 0x000000ffff127224 */ /* 0x000fe200000e06ff */
[----:B--2---:R-:W-:-:S04]  /*0a40*/  LEA R8, P0, R9, UR4, 0x3 ;  /* 0x0000000409087c11 */ /* 0x004fc8000f8018ff */
[----:B------:R-:W-:Y:S01]  /*0a50*/  LEA.HI.X R9, R9, UR5, R18, 0x3, P0 ;  /* 0x0000000509097c11 */ /* 0x000fe200080f1c12 */
[----:B---3-5:R-:W-:-:S07]  /*0a60*/  DFMA R12, R12, R14, R4 ;  /* 0x0000000e0c0c722b */ /* 0x028fce0000000004 */
[----:B------:R3:W-:Y:S04]  /*0a70*/  STG.E.64 desc[UR6][R2.64], R12 ;  /* 0x0000000c02007986 */ /* 0x0007e8000c101b06 */
[----:B------:R-:W2:Y:S04]  /*0a80*/  LDG.E.64 R4, desc[UR6][R10.64+0x8] ;  /* 0x000008060a047981 */ /* 0x000ea8000c1e1b00 */
        /* <DEDUP_REMOVED lines=8> */
[----:B------:R-:W2:Y:S01]  /*0b10*/  LDG.E.64 R18, desc[UR6][R8.64+0x18] ;  /* 0x0000180608127981 */ /* 0x000ea2000c1e1b00 */
[----:B------:R-:W-:Y:S01]  /*0b20*/  VIADD R0, R0, 0x4 ;  /* 0x0000000400007836 */ /* 0x000fe20000000000 */
[----:B--2---:R-:W-:-:S07]  /*0b30*/  DFMA R4, R4, R18, R16 ;  /* 0x000000120404722b */ /* 0x004fce0000000010 */
[----:B------:R3:W-:Y:S04]  /*0b40*/  STG.E.64 desc[UR6][R2.64], R4 ;  /* 0x0000000402007986 */ /* 0x0007e8000c101b06 */
.L_x_3:
[----:B------:R-:W-:Y:S05]  /*0b50*/  @!P1 EXIT ;  /* 0x000000000000994d */ /* 0x000fea0003800000 */
[----:B------:R-:W4:Y:S01]  /*0b60*/  LDC.64 R8, c[0x0][0x390] ;  /* 0x0000e400ff087b82 */ /* 0x000f220000000a00 */
[----:B------:R-:W-:-:S07]  /*0b70*/  IADD3 R7, PT, PT, R7, R0, RZ ;  /* 0x0000000007077210 */ /* 0x000fce0007ffe0ff */
[----:B------:R-:W0:Y:S01]  /*0b80*/  LDC.64 R10, c[0x0][0x388] ;  /* 0x0000e200ff0a7b82 */ /* 0x000e220000000a00 */
[----:B----4-:R-:W-:-:S04]  /*0b90*/  IMAD.WIDE.U32 R8, R7, 0x8, R8 ;  /* 0x0000000807087825 */ /* 0x010fc800078e0008 */
[----:B-1-3--:R-:W-:Y:S02]  /*0ba0*/  IMAD.MOV.U32 R12, RZ, RZ, R8 ;  /* 0x000000ffff0c7224 */ /* 0x00afe400078e0008 */
[----:B------:R-:W-:Y:S02]  /*0bb0*/  IMAD.MOV.U32 R13, RZ, RZ, R9 ;  /* 0x000000ffff0d7224 */ /* 0x000fe400078e0009 */
[----:B0-----:R-:W-:Y:S01]  /*0bc0*/  IMAD.WIDE.U32 R10, R0, 0x8, R10 ;  /* 0x00000008000a7825 */ /* 0x001fe200078e000a */
[----:B------:R-:W-:-:S07]  /*0bd0*/  IADD3 R0, PT, PT, -R6, RZ, RZ ;  /* 0x000000ff06007210 */ /* 0x000fce0007ffe1ff */
.L_x_4:
[----:B------:R-:W-:Y:S01]  /*0be0*/  IMAD.MOV.U32 R6, RZ, RZ, R10 ;  /* 0x000000ffff067224 */ /* 0x000fe200078e000a */
[----:B------:R-:W-:Y:S01]  /*0bf0*/  MOV R8, R12 ;  /* 0x0000000c00087202 */ /* 0x000fe20000000f00 */
[----:B------:R-:W-:Y:S02]  /*0c00*/  IMAD.MOV.U32 R7, RZ, RZ, R11 ;  /* 0x000000ffff077224 */ /* 0x000fe400078e000b */
[----:B------:R-:W-:-:S04]  /*0c10*/  IMAD.MOV.U32 R9, RZ, RZ, R13 ;  /* 0x000000ffff097224 */ /* 0x000fc800078e000d */
[----:B------:R-:W2:Y:S04]  /*0c20*/  LDG.E.64 R6, desc[UR6][R6.64] ;  /* 0x0000000606067981 */ /* 0x000ea8000c1e1b00 */
[----:B------:R-:W2:Y:S01]  /*0c30*/  LDG.E.64 R8, desc[UR6][R8.64] ;  /* 0x0000000608087981 */ /* 0x000ea2000c1e1b00 */
[----:B------:R-:W-:Y:S01]  /*0c40*/  VIADD R0, R0, 0x1 ;  /* 0x0000000100007836 */ /* 0x000fe20000000000 */
[----:B------:R-:W-:Y:S02]  /*0c50*/  IADD3 R10, P2, PT, R10, 0x8, RZ ;  /* 0x000000080a0a7810 */ /* 0x000fe40007f5e0ff */
[----:B------:R-:W-:Y:S02]  /*0c60*/  IADD3 R12, P1, PT, R12, 0x8, RZ ;  /* 0x000000080c0c7810 */ /* 0x000fe40007f3e0ff */
[----:B------:R-:W-:Y:S01]  /*0c70*/  ISETP.NE.AND P0, PT, R0, RZ, PT ;  /* 0x000000ff0000720c */ /* 0x000fe20003f05270 */
[----:B------:R-:W-:Y:S01]  /*0c80*/  IMAD.X R11, RZ, RZ, R11, P2 ;  /* 0x000000ffff0b7224 */ /* 0x000fe200010e060b */
[----:B------:R-:W-:Y:S01]  /*0c90*/  IADD3.X R13, PT, PT, RZ, R13, RZ, P1, !PT ;  /* 0x0000000dff0d7210 */ /* 0x000fe20000ffe4ff */
[----:B0-2--5:R-:W-:-:S07]  /*0ca0*/  DFMA R4, R6, R8, R4 ;  /* 0x000000080604722b */ /* 0x025fce0000000004 */
[----:B------:R0:W-:Y:S03]  /*0cb0*/  STG.E.64 desc[UR6][R2.64], R4 ;  /* 0x0000000402007986 */ /* 0x0001e6000c101b06 */
[----:B------:R-:W-:Y:S05]  /*0cc0*/  @P0 BRA `(.L_x_4) ;  /* 0xfffffffc00c40947 */ /* 0x000fea000383ffff */
[----:B------:R-:W-:Y:S05]  /*0cd0*/  EXIT ;  /* 0x000000000000794d */ /* 0x000fea0003800000 */
.L_x_5:
[----:B------:R-:W-:-:S00]  /*0ce0*/  BRA `(.L_x_5) ;  /* 0xfffffffc00fc7947 */ /* 0x000fc0000383ffff */
[----:B------:R-:W-:-:S00]  /*0cf0*/  NOP ;  /* 0x0000000000007918 */ /* 0x000fc00000000000 */
        /* <DEDUP_REMOVED lines=8> */
.L_x_6:


//--------------------- .nv.shared.reserved.0     --------------------------
	.section	.nv.shared.reserved.0,"aw",@nobits
	.weak		__nv_reservedSMEM_offset_0_alias
	.size		__nv_reservedSMEM_offset_0_alias, 0, 64
	.other		__nv_reservedSMEM_offset_0_alias,@"STO_CUDA_RESERVED_SHARED STV_DEFAULT"
__nv_reservedSMEM_offset_0_alias:
	.zero		0
	.zero		64


//--------------------- .nv.constant0._Z19AffineForwardKernelPdPKdS1_i --------------------------
	.section	.nv.constant0._Z19AffineForwardKernelPdPKdS1_i,"a",@progbits
	.sectionflags	@""
	.align	4
.nv.constant0._Z19AffineForwardKernelPdPKdS1_i:
	.zero		924


//--------------------- SYMBOLS --------------------------

	.type		.nv.reservedSmem.offset0,@object
	.size		.nv.reservedSmem.offset0,0x4
